	.headerflags	@"EF_CUDA_TEXMODE_UNIFIED EF_CUDA_64BIT_ADDRESS EF_CUDA_ACCELERATORS EF_CUDA_SM90 EF_CUDA_VIRTUAL_SM(EF_CUDA_SM90)"
	.elftype	@"ET_EXEC"


//--------------------- .nv.info                  --------------------------
	.section	.nv.info,"",@"SHT_CUDA_INFO"
	.align	4


	//----- nvinfo : EIATTR_REGCOUNT
	.align		4
        /*0000*/ 	.byte	0x04, 0x2f
        /*0002*/ 	.short	(.L_1 - .L_0)
	.align		4
.L_0:
        /*0004*/ 	.word	index@(triton_poi_fused_add_convolution_0)
        /*0008*/ 	.word	0x00000014


	//----- nvinfo : EIATTR_MIN_STACK_SIZE
	.align		4
.L_1:
        /*000c*/ 	.byte	0x04, 0x12
        /*000e*/ 	.short	(.L_3 - .L_2)
	.align		4
.L_2:
        /*0010*/ 	.word	index@(triton_poi_fused_add_convolution_0)
        /*0014*/ 	.word	0x00000000


	//----- nvinfo : EIATTR_FRAME_SIZE
	.align		4
.L_3:
        /*0018*/ 	.byte	0x04, 0x11
        /*001a*/ 	.short	(.L_5 - .L_4)
	.align		4
.L_4:
        /*001c*/ 	.word	index@(triton_poi_fused_add_convolution_0)
        /*0020*/ 	.word	0x00000000


	//----- nvinfo : EIATTR_MIN_STACK_SIZE
	.align		4
.L_5:
        /*0024*/ 	.byte	0x04, 0x12
        /*0026*/ 	.short	(.L_7 - .L_6)
	.align		4
.L_6:
        /*0028*/ 	.word	index@(triton_poi_fused_add_convolution_0)
        /*002c*/ 	.word	0x00000000
.L_7:


//--------------------- .nv.info.triton_poi_fused_add_convolution_0 --------------------------
	.section	.nv.info.triton_poi_fused_add_convolution_0,"",@"SHT_CUDA_INFO"
	.sectionflags	@""
	.align	4


	//----- nvinfo : EIATTR_CUDA_API_VERSION
	.align		4
        /*0000*/ 	.byte	0x04, 0x37
        /*0002*/ 	.short	(.L_9 - .L_8)
.L_8:
        /*0004*/ 	.word	0x0000007c


	//----- nvinfo : EIATTR_KPARAM_INFO
	.align		4
.L_9:
        /*0008*/ 	.byte	0x04, 0x17
        /*000a*/ 	.short	(.L_11 - .L_10)
.L_10:
        /*000c*/ 	.word	0x00000000
        /*0010*/ 	.short	0x0004
        /*0012*/ 	.short	0x0020
        /*0014*/ 	.byte	0x00, 0xf0, 0x11, 0x00


	//----- nvinfo : EIATTR_KPARAM_INFO
	.align		4
.L_11:
        /*0018*/ 	.byte	0x04, 0x17
        /*001a*/ 	.short	(.L_13 - .L_12)
.L_12:
        /*001c*/ 	.word	0x00000000
        /*0020*/ 	.short	0x0003
        /*0022*/ 	.short	0x0018
        /*0024*/ 	.byte	0x00, 0xf4, 0x21, 0x00


	//----- nvinfo : EIATTR_KPARAM_INFO
	.align		4
.L_13:
        /*0028*/ 	.byte	0x04, 0x17
        /*002a*/ 	.short	(.L_15 - .L_14)
.L_14:
        /*002c*/ 	.word	0x00000000
        /*0030*/ 	.short	0x0002
        /*0032*/ 	.short	0x0010
        /*0034*/ 	.byte	0x00, 0xf4, 0x21, 0x00


	//----- nvinfo : EIATTR_KPARAM_INFO
	.align		4
.L_15:
        /*0038*/ 	.byte	0x04, 0x17
        /*003a*/ 	.short	(.L_17 - .L_16)
.L_16:
        /*003c*/ 	.word	0x00000000
        /*0040*/ 	.short	0x0001
        /*0042*/ 	.short	0x0008
        /*0044*/ 	.byte	0x00, 0xf4, 0x21, 0x00


	//----- nvinfo : EIATTR_KPARAM_INFO
	.align		4
.L_17:
        /*0048*/ 	.byte	0x04, 0x17
        /*004a*/ 	.short	(.L_19 - .L_18)
.L_18:
        /*004c*/ 	.word	0x00000000
        /*0050*/ 	.short	0x0000
        /*0052*/ 	.short	0x0000
        /*0054*/ 	.byte	0x00, 0xf4, 0x21, 0x00


	//----- nvinfo : EIATTR_SPARSE_MMA_MASK
	.align		4
.L_19:
        /*0058*/ 	.byte	0x03, 0x50
        /*005a*/ 	.short	0x0000


	//----- nvinfo : EIATTR_MAXREG_COUNT
	.align		4
        /*005c*/ 	.byte	0x03, 0x1b
        /*005e*/ 	.short	0x00ff


	//----- nvinfo : EIATTR_EXIT_INSTR_OFFSETS
	.align		4
        /*0060*/ 	.byte	0x04, 0x1c
        /*0062*/ 	.short	(.L_21 - .L_20)


	//   ....[0]....
.L_20:
        /*0064*/ 	.word	0x000002a0


	//   ....[1]....
        /*0068*/ 	.word	0x000002c0


	//----- nvinfo : EIATTR_REQNTID
	.align		4
.L_21:
        /*006c*/ 	.byte	0x04, 0x10
        /*006e*/ 	.short	(.L_23 - .L_22)
.L_22:
        /*0070*/ 	.word	0x00000080
        /*0074*/ 	.word	0x00000001
        /*0078*/ 	.word	0x00000001


	//----- nvinfo : EIATTR_CBANK_PARAM_SIZE
	.align		4
.L_23:
        /*007c*/ 	.byte	0x03, 0x19
        /*007e*/ 	.short	0x0024


	//----- nvinfo : EIATTR_PARAM_CBANK
	.align		4
        /*0080*/ 	.byte	0x04, 0x0a
        /*0082*/ 	.short	(.L_25 - .L_24)
	.align		4
.L_24:
        /*0084*/ 	.word	index@(.nv.constant0.triton_poi_fused_add_convolution_0)
        /*0088*/ 	.short	0x0210
        /*008a*/ 	.short	0x0024


	//----- nvinfo : EIATTR_SW_WAR
	.align		4
.L_25:
        /*008c*/ 	.byte	0x04, 0x36
        /*008e*/ 	.short	(.L_27 - .L_26)
.L_26:
        /*0090*/ 	.word	0x00000008
.L_27:


//--------------------- .nv.callgraph             --------------------------
	.section	.nv.callgraph,"",@"SHT_CUDA_CALLGRAPH"
	.align	4
	.sectionentsize	8
	.align		4
        /*0000*/ 	.word	0x00000000
	.align		4
        /*0004*/ 	.word	0xffffffff
	.align		4
        /*0008*/ 	.word	0x00000000
	.align		4
        /*000c*/ 	.word	0xfffffffe
	.align		4
        /*0010*/ 	.word	0x00000000
	.align		4
        /*0014*/ 	.word	0xfffffffd
	.align		4
        /*0018*/ 	.word	0x00000000
	.align		4
        /*001c*/ 	.word	0xfffffffc


//--------------------- .text.triton_poi_fused_add_convolution_0 --------------------------
	.section	.text.triton_poi_fused_add_convolution_0,"ax",@progbits
	.align	128
        .global         triton_poi_fused_add_convolution_0
        .type           triton_poi_fused_add_convolution_0,@function
        .size           triton_poi_fused_add_convolution_0,(.L_x_1 - triton_poi_fused_add_convolution_0)
        .other          triton_poi_fused_add_convolution_0,@"STO_CUDA_ENTRY STV_DEFAULT"
triton_poi_fused_add_convolution_0:
.text.triton_poi_fused_add_convolution_0:
[----:B------:R-:W0:Y:S01]  /*0000*/  LDC R1, c[0x0][0x28] ;  /* 0x00000a00ff017b82 */ /* 0x000e220000000800 */
[----:B------:R-:W1:Y:S07]  /*0010*/  S2R R0, SR_TID.X ;  /* 0x0000000000007919 */ /* 0x000e6e0000002100 */
[----:B------:R-:W2:Y:S01]  /*0020*/  LDC.64 R2, c[0x0][0x218] ;  /* 0x00008600ff027b82 */ /* 0x000ea20000000a00 */
[----:B------:R-:W-:Y:S01]  /*0030*/  ULDC.64 UR4, c[0x0][0x208] ;  /* 0x0000820000047ab9 */ /* 0x000fe20000000a00 */
[----:B------:R-:W-:Y:S01]  /*0040*/  IMAD.MOV.U32 R17, RZ, RZ, RZ ;  /* 0x000000ffff117224 */ /* 0x000fe200078e00ff */
[----:B------:R-:W3:Y:S01]  /*0050*/  S2R R13, SR_CTAID.X ;  /* 0x00000000000d7919 */ /* 0x000ee20000002500 */
[----:B------:R-:W-:-:S04]  /*0060*/  CS2R R14, SRZ ;  /* 0x00000000000e7805 */ /* 0x000fc8000001ff00 */
[----:B------:R-:W4:Y:S08]  /*0070*/  LDC.64 R8, c[0x0][0x228] ;  /* 0x00008a00ff087b82 */ /* 0x000f300000000a00 */
[----:B------:R-:W5:Y:S08]  /*0080*/  LDC.64 R4, c[0x0][0x220] ;  /* 0x00008800ff047b82 */ /* 0x000f700000000a00 */
[----:B------:R-:W5:Y:S01]  /*0090*/  LDC.64 R10, c[0x0][0x210] ;  /* 0x00008400ff0a7b82 */ /* 0x000f620000000a00 */
[----:B-1----:R-:W-:-:S02]  /*00a0*/  SHF.L.U32 R0, R0, 0x1, RZ ;  /* 0x0000000100007819 */ /* 0x002fc400000006ff */
[----:B---3--:R-:W-:Y:S02]  /*00b0*/  SHF.R.S32.HI R6, RZ, 0x17, R13 ;  /* 0x00000017ff067819 */ /* 0x008fe4000001140d */
[----:B------:R-:W-:Y:S02]  /*00c0*/  LOP3.LUT R0, R0, 0xfe, RZ, 0xc0, !PT ;  /* 0x000000fe00007812 */ /* 0x000fe400078ec0ff */
[----:B------:R-:W-:Y:S02]  /*00d0*/  SGXT R6, R6, 0x1 ;  /* 0x000000010606781a */ /* 0x000fe40000000200 */
[----:B------:R-:W-:-:S04]  /*00e0*/  LEA R13, R13, R0, 0x8 ;  /* 0x000000000d0d7211 */ /* 0x000fc800078e40ff */
[----:B------:R-:W-:Y:S02]  /*00f0*/  LEA.HI R6, R6, R13, RZ, 0x4 ;  /* 0x0000000d06067211 */ /* 0x000fe400078f20ff */
[----:B------:R-:W-:Y:S02]  /*0100*/  ISETP.GE.AND P0, PT, R13, 0x100, PT ;  /* 0x000001000d00780c */ /* 0x000fe40003f06270 */
[----:B------:R-:W-:-:S04]  /*0110*/  SHF.R.S32.HI R6, RZ, 0x4, R6 ;  /* 0x00000004ff067819 */ /* 0x000fc80000011406 */
[----:B------:R-:W-:-:S04]  /*0120*/  LEA.HI R0, R6, R6, RZ, 0x2 ;  /* 0x0000000606007211 */ /* 0x000fc800078f10ff */
[----:B------:R-:W-:Y:S01]  /*0130*/  LOP3.LUT R7, R0, 0xfffffffc, RZ, 0xc0, !PT ;  /* 0xfffffffc00077812 */ /* 0x000fe200078ec0ff */
[----:B------:R-:W-:-:S04]  /*0140*/  HFMA2.MMA R0, -RZ, RZ, 0, 0 ;  /* 0x00000000ff007435 */ /* 0x000fc800000001ff */
[----:B------:R-:W-:-:S04]  /*0150*/  IMAD.IADD R7, R6, 0x1, -R7 ;  /* 0x0000000106077824 */ /* 0x000fc800078e0a07 */
[----:B--2---:R-:W-:-:S04]  /*0160*/  IMAD.WIDE R2, R7, 0x4, R2 ;  /* 0x0000000407027825 */ /* 0x004fc800078e0202 */
[----:B----4-:R-:W-:Y:S01]  /*0170*/  IMAD.WIDE R8, R7, 0x4, R8 ;  /* 0x0000000407087825 */ /* 0x010fe200078e0208 */
[----:B------:R-:W2:Y:S03]  /*0180*/  @!P0 LDG.E.EL R0, desc[UR4][R2.64] ;  /* 0x0000000402008981 */ /* 0x000ea6000c2e1900 */
[C---:B-----5:R-:W-:Y:S01]  /*0190*/  IMAD.WIDE R6, R13.reuse, 0x4, R4 ;  /* 0x000000040d067825 */ /* 0x060fe200078e0204 */
[----:B------:R-:W3:Y:S03]  /*01a0*/  @!P0 LDG.E.EL R17, desc[UR4][R8.64] ;  /* 0x0000000408118981 */ /* 0x000ee6000c2e1900 */
[----:B0-----:R-:W-:Y:S01]  /*01b0*/  IMAD.WIDE R4, R13, 0x4, R10 ;  /* 0x000000040d047825 */ /* 0x001fe200078e020a */
[----:B------:R-:W-:Y:S02]  /*01c0*/  CS2R R12, SRZ ;  /* 0x00000000000c7805 */ /* 0x000fe4000001ff00 */
[----:B------:R-:W-:Y:S01]  /*01d0*/  CS2R R10, SRZ ;  /* 0x00000000000a7805 */ /* 0x000fe2000001ff00 */
[----:B------:R-:W3:Y:S04]  /*01e0*/  @!P0 LDG.E.64 R14, desc[UR4][R6.64] ;  /* 0x00000004060e8981 */ /* 0x000ee8000c1e1b00 */
[----:B------:R-:W4:Y:S04]  /*01f0*/  @!P0 LDG.E.EL R13, desc[UR4][R2.64] ;  /* 0x00000004020d8981 */ /* 0x000f28000c2e1900 */
[----:B------:R-:W4:Y:S04]  /*0200*/  @!P0 LDG.E.64 R10, desc[UR4][R4.64] ;  /* 0x00000004040a8981 */ /* 0x000f28000c1e1b00 */
[----:B------:R-:W5:Y:S01]  /*0210*/  @!P0 LDG.E.EL R12, desc[UR4][R8.64] ;  /* 0x00000004080c8981 */ /* 0x000f62000c2e1900 */
[----:B---3--:R-:W-:Y:S01]  /*0220*/  FADD R14, R17, R14 ;  /* 0x0000000e110e7221 */ /* 0x008fe20000000000 */
[----:B----4-:R-:W-:Y:S01]  /*0230*/  FADD R10, R13, R10 ;  /* 0x0000000a0d0a7221 */ /* 0x010fe20000000000 */
[----:B--2---:R-:W-:Y:S01]  /*0240*/  FADD R0, R0, R11 ;  /* 0x0000000b00007221 */ /* 0x004fe20000000000 */
[----:B-----5:R-:W-:-:S02]  /*0250*/  FADD R12, R12, R15 ;  /* 0x0000000f0c0c7221 */ /* 0x020fc40000000000 */
[----:B------:R-:W-:Y:S01]  /*0260*/  FADD R11, RZ, R10 ;  /* 0x0000000aff0b7221 */ /* 0x000fe20000000000 */
[----:B------:R-:W-:-:S03]  /*0270*/  FADD R13, RZ, R0 ;  /* 0x00000000ff0d7221 */ /* 0x000fc60000000000 */
[----:B------:R-:W-:Y:S01]  /*0280*/  FADD R14, R14, R11 ;  /* 0x0000000b0e0e7221 */ /* 0x000fe20000000000 */
[----:B------:R-:W-:Y:S01]  /*0290*/  FADD R15, R12, R13 ;  /* 0x0000000d0c0f7221 */ /* 0x000fe20000000000 */
[----:B------:R-:W-:Y:S06]  /*02a0*/  @P0 EXIT ;  /* 0x000000000000094d */ /* 0x000fec0003800000 */
[----:B------:R-:W-:Y:S01]  /*02b0*/  STG.E.64 desc[UR4][R4.64], R14 ;  /* 0x0000000e04007986 */ /* 0x000fe2000c101b04 */
[----:B------:R-:W-:Y:S05]  /*02c0*/  EXIT ;  /* 0x000000000000794d */ /* 0x000fea0003800000 */
.L_x_0:
[----:B------:R-:W-:-:S00]  /*02d0*/  BRA `(.L_x_0) ;  /* 0xfffffffc00fc7947 */ /* 0x000fc0000383ffff */
[----:B------:R-:W-:-:S00]  /*02e0*/  NOP ;  /* 0x0000000000007918 */ /* 0x000fc00000000000 */
        /* <DEDUP_REMOVED lines=9> */
.L_x_1:


//--------------------- .nv.constant0.triton_poi_fused_add_convolution_0 --------------------------
	.section	.nv.constant0.triton_poi_fused_add_convolution_0,"a",@progbits
	.sectionflags	@""
	.align	4
.nv.constant0.triton_poi_fused_add_convolution_0:
	.zero		564
